	.headerflags	@"EF_CUDA_TEXMODE_UNIFIED EF_CUDA_64BIT_ADDRESS EF_CUDA_ACCELERATORS EF_CUDA_SM90 EF_CUDA_VIRTUAL_SM(EF_CUDA_SM90)"
	.elftype	@"ET_EXEC"


//--------------------- .nv.info                  --------------------------
	.section	.nv.info,"",@"SHT_CUDA_INFO"
	.align	4


	//----- nvinfo : EIATTR_REGCOUNT
	.align		4
        /*0000*/ 	.byte	0x04, 0x2f
        /*0002*/ 	.short	(.L_3 - .L_2)
	.align		4
.L_2:
        /*0004*/ 	.word	index@(triton_poi_fused__native_batch_norm_legit_no_training_relu_13)
        /*0008*/ 	.word	0x00000022


	//----- nvinfo : EIATTR_MIN_STACK_SIZE
	.align		4
.L_3:
        /*000c*/ 	.byte	0x04, 0x12
        /*000e*/ 	.short	(.L_5 - .L_4)
	.align		4
.L_4:
        /*0010*/ 	.word	index@(triton_poi_fused__native_batch_norm_legit_no_training_relu_13)
        /*0014*/ 	.word	0x00000000


	//----- nvinfo : EIATTR_FRAME_SIZE
	.align		4
.L_5:
        /*0018*/ 	.byte	0x04, 0x11
        /*001a*/ 	.short	(.L_7 - .L_6)
	.align		4
.L_6:
        /*001c*/ 	.word	index@(triton_poi_fused__native_batch_norm_legit_no_training_relu_13)
        /*0020*/ 	.word	0x00000000


	//----- nvinfo : EIATTR_MIN_STACK_SIZE
	.align		4
.L_7:
        /*0024*/ 	.byte	0x04, 0x12
        /*0026*/ 	.short	(.L_9 - .L_8)
	.align		4
.L_8:
        /*0028*/ 	.word	index@(triton_poi_fused__native_batch_norm_legit_no_training_relu_13)
        /*002c*/ 	.word	0x00000000
.L_9:


//--------------------- .nv.info.triton_poi_fused__native_batch_norm_legit_no_training_relu_13 --------------------------
	.section	.nv.info.triton_poi_fused__native_batch_norm_legit_no_training_relu_13,"",@"SHT_CUDA_INFO"
	.sectionflags	@""
	.align	4


	//----- nvinfo : EIATTR_CUDA_API_VERSION
	.align		4
        /*0000*/ 	.byte	0x04, 0x37
        /*0002*/ 	.short	(.L_11 - .L_10)
.L_10:
        /*0004*/ 	.word	0x0000007c


	//----- nvinfo : EIATTR_KPARAM_INFO
	.align		4
.L_11:
        /*0008*/ 	.byte	0x04, 0x17
        /*000a*/ 	.short	(.L_13 - .L_12)
.L_12:
        /*000c*/ 	.word	0x00000000
        /*0010*/ 	.short	0x0007
        /*0012*/ 	.short	0x0034
        /*0014*/ 	.byte	0x00, 0xf0, 0x11, 0x00


	//----- nvinfo : EIATTR_KPARAM_INFO
	.align		4
.L_13:
        /*0018*/ 	.byte	0x04, 0x17
        /*001a*/ 	.short	(.L_15 - .L_14)
.L_14:
        /*001c*/ 	.word	0x00000000
        /*0020*/ 	.short	0x0006
        /*0022*/ 	.short	0x0030
        /*0024*/ 	.byte	0x00, 0xf0, 0x11, 0x00


	//----- nvinfo : EIATTR_KPARAM_INFO
	.align		4
.L_15:
        /*0028*/ 	.byte	0x04, 0x17
        /*002a*/ 	.short	(.L_17 - .L_16)
.L_16:
        /*002c*/ 	.word	0x00000000
        /*0030*/ 	.short	0x0005
        /*0032*/ 	.short	0x0028
        /*0034*/ 	.byte	0x00, 0xf4, 0x21, 0x00


	//----- nvinfo : EIATTR_KPARAM_INFO
	.align		4
.L_17:
        /*0038*/ 	.byte	0x04, 0x17
        /*003a*/ 	.short	(.L_19 - .L_18)
.L_18:
        /*003c*/ 	.word	0x00000000
        /*0040*/ 	.short	0x0004
        /*0042*/ 	.short	0x0020
        /*0044*/ 	.byte	0x00, 0xf4, 0x21, 0x00


	//----- nvinfo : EIATTR_KPARAM_INFO
	.align		4
.L_19:
        /*0048*/ 	.byte	0x04, 0x17
        /*004a*/ 	.short	(.L_21 - .L_20)
.L_20:
        /*004c*/ 	.word	0x00000000
        /*0050*/ 	.short	0x0003
        /*0052*/ 	.short	0x0018
        /*0054*/ 	.byte	0x00, 0xf4, 0x21, 0x00


	//----- nvinfo : EIATTR_KPARAM_INFO
	.align		4
.L_21:
        /*0058*/ 	.byte	0x04, 0x17
        /*005a*/ 	.short	(.L_23 - .L_22)
.L_22:
        /*005c*/ 	.word	0x00000000
        /*0060*/ 	.short	0x0002
        /*0062*/ 	.short	0x0010
        /*0064*/ 	.byte	0x00, 0xf4, 0x21, 0x00


	//----- nvinfo : EIATTR_KPARAM_INFO
	.align		4
.L_23:
        /*0068*/ 	.byte	0x04, 0x17
        /*006a*/ 	.short	(.L_25 - .L_24)
.L_24:
        /*006c*/ 	.word	0x00000000
        /*0070*/ 	.short	0x0001
        /*0072*/ 	.short	0x0008
        /*0074*/ 	.byte	0x00, 0xf4, 0x21, 0x00


	//----- nvinfo : EIATTR_KPARAM_INFO
	.align		4
.L_25:
        /*0078*/ 	.byte	0x04, 0x17
        /*007a*/ 	.short	(.L_27 - .L_26)
.L_26:
        /*007c*/ 	.word	0x00000000
        /*0080*/ 	.short	0x0000
        /*0082*/ 	.short	0x0000
        /*0084*/ 	.byte	0x00, 0xf4, 0x21, 0x00


	//----- nvinfo : EIATTR_SPARSE_MMA_MASK
	.align		4
.L_27:
        /*0088*/ 	.byte	0x03, 0x50
        /*008a*/ 	.short	0x0000


	//----- nvinfo : EIATTR_MAXREG_COUNT
	.align		4
        /*008c*/ 	.byte	0x03, 0x1b
        /*008e*/ 	.short	0x00ff


	//----- nvinfo : EIATTR_EXIT_INSTR_OFFSETS
	.align		4
        /*0090*/ 	.byte	0x04, 0x1c
        /*0092*/ 	.short	(.L_29 - .L_28)


	//   ....[0]....
.L_28:
        /*0094*/ 	.word	0x000012c0


	//   ....[1]....
        /*0098*/ 	.word	0x000013b0


	//----- nvinfo : EIATTR_REQNTID
	.align		4
.L_29:
        /*009c*/ 	.byte	0x04, 0x10
        /*009e*/ 	.short	(.L_31 - .L_30)
.L_30:
        /*00a0*/ 	.word	0x00000100
        /*00a4*/ 	.word	0x00000001
        /*00a8*/ 	.word	0x00000001


	//----- nvinfo : EIATTR_CBANK_PARAM_SIZE
	.align		4
.L_31:
        /*00ac*/ 	.byte	0x03, 0x19
        /*00ae*/ 	.short	0x0038


	//----- nvinfo : EIATTR_PARAM_CBANK
	.align		4
        /*00b0*/ 	.byte	0x04, 0x0a
        /*00b2*/ 	.short	(.L_33 - .L_32)
	.align		4
.L_32:
        /*00b4*/ 	.word	index@(.nv.constant0.triton_poi_fused__native_batch_norm_legit_no_training_relu_13)
        /*00b8*/ 	.short	0x0210
        /*00ba*/ 	.short	0x0038


	//----- nvinfo : EIATTR_SW_WAR
	.align		4
.L_33:
        /*00bc*/ 	.byte	0x04, 0x36
        /*00be*/ 	.short	(.L_35 - .L_34)
.L_34:
        /*00c0*/ 	.word	0x00000008
.L_35:


//--------------------- .nv.callgraph             --------------------------
	.section	.nv.callgraph,"",@"SHT_CUDA_CALLGRAPH"
	.align	4
	.sectionentsize	8
	.align		4
        /*0000*/ 	.word	0x00000000
	.align		4
        /*0004*/ 	.word	0xffffffff
	.align		4
        /*0008*/ 	.word	0x00000000
	.align		4
        /*000c*/ 	.word	0xfffffffe
	.align		4
        /*0010*/ 	.word	0x00000000
	.align		4
        /*0014*/ 	.word	0xfffffffd
	.align		4
        /*0018*/ 	.word	0x00000000
	.align		4
        /*001c*/ 	.word	0xfffffffc


//--------------------- .nv.constant4             --------------------------
	.section	.nv.constant4,"a",@progbits
	.align	8
	.align		8
.nv.constant4:
        /*0000*/ 	.dword	_$_str
	.align		8
        /*0008*/ 	.dword	_$_str_$_2


//--------------------- .text.triton_poi_fused__native_batch_norm_legit_no_training_relu_13 --------------------------
	.section	.text.triton_poi_fused__native_batch_norm_legit_no_training_relu_13,"ax",@progbits
	.sectionflags	@"SHF_BARRIERS=1"
	.align	128
        .global         triton_poi_fused__native_batch_norm_legit_no_training_relu_13
        .type           triton_poi_fused__native_batch_norm_legit_no_training_relu_13,@function
        .size           triton_poi_fused__native_batch_norm_legit_no_training_relu_13,(.L_x_1 - triton_poi_fused__native_batch_norm_legit_no_training_relu_13)
        .other          triton_poi_fused__native_batch_norm_legit_no_training_relu_13,@"STO_CUDA_ENTRY STV_DEFAULT"
triton_poi_fused__native_batch_norm_legit_no_training_relu_13:
.text.triton_poi_fused__native_batch_norm_legit_no_training_relu_13:
[----:B------:R-:W0:Y:S01]  /*0000*/  LDC R1, c[0x0][0x28] ;  /* 0x00000a00ff017b82 */ /* 0x000e220000000800 */
[----:B------:R-:W1:Y:S07]  /*0010*/  S2R R3, SR_CTAID.Y ;  /* 0x0000000000037919 */ /* 0x000e6e0000002600 */
[----:B------:R-:W2:Y:S01]  /*0020*/  LDC.64 R30, c[0x0][0x210] ;  /* 0x00008400ff1e7b82 */ /* 0x000ea20000000a00 */
[----:B------:R-:W-:Y:S01]  /*0030*/  CS2R R6, SRZ ;  /* 0x0000000000067805 */ /* 0x000fe2000001ff00 */
[----:B------:R-:W-:Y:S01]  /*0040*/  ULDC.64 UR6, c[0x0][0x208] ;  /* 0x0000820000067ab9 */ /* 0x000fe20000000a00 */
[----:B------:R-:W3:Y:S01]  /*0050*/  S2R R9, SR_TID.X ;  /* 0x0000000000097919 */ /* 0x000ee20000002100 */
[----:B------:R-:W4:Y:S04]  /*0060*/  S2R R21, SR_CTAID.X ;  /* 0x0000000000157919 */ /* 0x000f280000002500 */
[----:B------:R-:W5:Y:S01]  /*0070*/  LDC.64 R28, c[0x0][0x218] ;  /* 0x00008600ff1c7b82 */ /* 0x000f620000000a00 */
[----:B-1----:R-:W-:-:S02]  /*0080*/  IMAD.SHL.U32 R3, R3, 0x40, RZ ;  /* 0x0000004003037824 */ /* 0x002fc400078e00ff */
[----:B---3--:R-:W-:Y:S01]  /*0090*/  IMAD.SHL.U32 R0, R9, 0x4, RZ ;  /* 0x0000000409007824 */ /* 0x008fe200078e00ff */
[----:B------:R-:W-:Y:S02]  /*00a0*/  SHF.R.U32.HI R10, RZ, 0x4, R9 ;  /* 0x00000004ff0a7819 */ /* 0x000fe40000011609 */
[----:B------:R-:W-:Y:S01]  /*00b0*/  CS2R R8, SRZ ;  /* 0x0000000000087805 */ /* 0x000fe2000001ff00 */
[----:B----4-:R-:W-:Y:S01]  /*00c0*/  IMAD.SHL.U32 R21, R21, 0x40, RZ ;  /* 0x0000004015157824 */ /* 0x010fe200078e00ff */
[----:B------:R-:W-:-:S04]  /*00d0*/  LOP3.LUT R24, R3, 0x3c, R0, 0xf8, !PT ;  /* 0x0000003c03187812 */ /* 0x000fc800078ef800 */
[----:B------:R-:W-:Y:S02]  /*00e0*/  SHF.R.S32.HI R5, RZ, 0x1f, R24 ;  /* 0x0000001fff057819 */ /* 0x000fe40000011418 */
[----:B------:R-:W-:Y:S02]  /*00f0*/  ISETP.GE.AND P0, PT, R24, 0x40, PT ;  /* 0x000000401800780c */ /* 0x000fe40003f06270 */
[----:B------:R-:W-:-:S04]  /*0100*/  LEA.HI R2, R5, R24, RZ, 0x4 ;  /* 0x0000001805027211 */ /* 0x000fc800078f20ff */
[C---:B------:R-:W-:Y:S01]  /*0110*/  LOP3.LUT R5, R2.reuse, 0xfffffff0, RZ, 0xc0, !PT ;  /* 0xfffffff002057812 */ /* 0x040fe200078ec0ff */
[----:B------:R-:W-:Y:S01]  /*0120*/  IMAD.SHL.U32 R12, R2, 0x100, RZ ;  /* 0x00000100020c7824 */ /* 0x000fe200078e00ff */
[----:B------:R-:W-:Y:S02]  /*0130*/  SGXT.U32 R2, R10, 0x4 ;  /* 0x000000040a02781a */ /* 0x000fe40000000000 */
[----:B------:R-:W-:Y:S01]  /*0140*/  CS2R R10, SRZ ;  /* 0x00000000000a7805 */ /* 0x000fe2000001ff00 */
[----:B------:R-:W-:Y:S01]  /*0150*/  IMAD.IADD R24, R24, 0x1, -R5 ;  /* 0x0000000118187824 */ /* 0x000fe200078e0a05 */
[----:B------:R-:W-:Y:S02]  /*0160*/  LOP3.LUT R15, R12, 0xfffff000, RZ, 0xc0, !PT ;  /* 0xfffff0000c0f7812 */ /* 0x000fe400078ec0ff */
[----:B------:R-:W-:Y:S02]  /*0170*/  CS2R R4, SRZ ;  /* 0x0000000000047805 */ /* 0x000fe4000001ff00 */
[----:B------:R-:W-:-:S02]  /*0180*/  LOP3.LUT R12, R21, R2, RZ, 0xfc, !PT ;  /* 0x00000002150c7212 */ /* 0x000fc400078efcff */
[----:B------:R-:W-:Y:S01]  /*0190*/  LOP3.LUT R13, R21, 0x10, R2, 0xfe, !PT ;  /* 0x00000010150d7812 */ /* 0x000fe200078efe02 */
[----:B------:R-:W-:Y:S01]  /*01a0*/  IMAD.IADD R15, R24, 0x1, R15 ;  /* 0x00000001180f7824 */ /* 0x000fe200078e020f */
[C---:B------:R-:W-:Y:S02]  /*01b0*/  ISETP.LT.AND P1, PT, R12.reuse, 0x100, !P0 ;  /* 0x000001000c00780c */ /* 0x040fe40004721270 */
[C---:B------:R-:W-:Y:S01]  /*01c0*/  ISETP.LT.AND P2, PT, R13.reuse, 0x100, !P0 ;  /* 0x000001000d00780c */ /* 0x040fe20004741270 */
[--C-:B------:R-:W-:Y:S01]  /*01d0*/  IMAD R19, R12, 0x10, R15.reuse ;  /* 0x000000100c137824 */ /* 0x100fe200078e020f */
[----:B------:R-:W-:Y:S01]  /*01e0*/  LOP3.LUT R27, R21, 0x20, R2, 0xfe, !PT ;  /* 0x00000020151b7812 */ /* 0x000fe200078efe02 */
[----:B------:R-:W-:Y:S01]  /*01f0*/  IMAD R23, R13, 0x10, R15 ;  /* 0x000000100d177824 */ /* 0x000fe200078e020f */
[----:B------:R-:W-:Y:S01]  /*0200*/  LOP3.LUT R14, R21, 0x30, R2, 0xfe, !PT ;  /* 0x00000030150e7812 */ /* 0x000fe200078efe02 */
[----:B--2---:R-:W-:Y:S01]  /*0210*/  IMAD.WIDE R18, R19, 0x4, R30 ;  /* 0x0000000413127825 */ /* 0x004fe200078e021e */
[----:B------:R-:W-:-:S02]  /*0220*/  ISETP.LT.AND P3, PT, R27, 0x100, !P0 ;  /* 0x000001001b00780c */ /* 0x000fc40004761270 */
[C---:B------:R-:W-:Y:S01]  /*0230*/  ISETP.LT.AND P4, PT, R14.reuse, 0x100, !P0 ;  /* 0x000001000e00780c */ /* 0x040fe20004781270 */
[----:B------:R-:W-:Y:S02]  /*0240*/  IMAD R27, R27, 0x10, R15 ;  /* 0x000000101b1b7824 */ /* 0x000fe400078e020f */
[----:B------:R-:W-:Y:S01]  /*0250*/  IMAD.WIDE R22, R23, 0x4, R30 ;  /* 0x0000000417167825 */ /* 0x000fe200078e021e */
[----:B------:R1:W2:Y:S03]  /*0260*/  @P1 LDG.E.EL.128 R4, desc[UR6][R18.64] ;  /* 0x0000000612041981 */ /* 0x0002a6000c2e1d00 */
[----:B------:R-:W-:Y:S01]  /*0270*/  IMAD R17, R14, 0x10, R15 ;  /* 0x000000100e117824 */ /* 0x000fe200078e020f */
[----:B------:R3:W4:Y:S01]  /*0280*/  @P2 LDG.E.EL.128 R8, desc[UR6][R22.64] ;  /* 0x0000000616082981 */ /* 0x000722000c2e1d00 */
[----:B------:R-:W-:Y:S01]  /*0290*/  IMAD.WIDE R26, R27, 0x4, R30 ;  /* 0x000000041b1a7825 */ /* 0x000fe200078e021e */
[----:B------:R-:W-:-:S02]  /*02a0*/  LOP3.LUT R0, R21, 0x3c, R0, 0xf8, !PT ;  /* 0x0000003c15007812 */ /* 0x000fc400078ef800 */
[----:B------:R-:W-:Y:S02]  /*02b0*/  CS2R R12, SRZ ;  /* 0x00000000000c7805 */ /* 0x000fe4000001ff00 */
[----:B------:R-:W-:Y:S01]  /*02c0*/  CS2R R14, SRZ ;  /* 0x00000000000e7805 */ /* 0x000fe2000001ff00 */
[----:B------:R-:W-:Y:S01]  /*02d0*/  IMAD.WIDE R30, R17, 0x4, R30 ;  /* 0x00000004111e7825 */ /* 0x000fe200078e021e */
[----:B------:R-:W-:Y:S02]  /*02e0*/  CS2R R16, SRZ ;  /* 0x0000000000107805 */ /* 0x000fe4000001ff00 */
[----:B-1----:R-:W-:Y:S02]  /*02f0*/  CS2R R18, SRZ ;  /* 0x0000000000127805 */ /* 0x002fe4000001ff00 */
[----:B------:R-:W-:Y:S01]  /*0300*/  CS2R R20, SRZ ;  /* 0x0000000000147805 */ /* 0x000fe2000001ff00 */
[C---:B-----5:R-:W-:Y:S01]  /*0310*/  IMAD.WIDE R28, R24.reuse, 0x4, R28 ;  /* 0x00000004181c7825 */ /* 0x060fe200078e021c */
[----:B---3--:R-:W-:Y:S01]  /*0320*/  CS2R R22, SRZ ;  /* 0x0000000000167805 */ /* 0x008fe2000001ff00 */
[----:B------:R1:W3:Y:S04]  /*0330*/  @P3 LDG.E.EL.128 R12, desc[UR6][R26.64] ;  /* 0x000000061a0c3981 */ /* 0x0002e8000c2e1d00 */
[----:B------:R-:W5:Y:S04]  /*0340*/  @P4 LDG.E.EL.128 R16, desc[UR6][R30.64] ;  /* 0x000000061e104981 */ /* 0x000f68000c2e1d00 */
[----:B------:R-:W2:Y:S01]  /*0350*/  @!P0 LDG.E.EL.128 R20, desc[UR6][R28.64] ;  /* 0x000000061c148981 */ /* 0x000ea2000c2e1d00 */
[----:B-1----:R-:W1:Y:S02]  /*0360*/  LDC.64 R26, c[0x0][0x220] ;  /* 0x00008800ff1a7b82 */ /* 0x002e640000000a00 */
[----:B-1----:R-:W-:-:S04]  /*0370*/  IMAD.WIDE R26, R24, 0x4, R26 ;  /* 0x00000004181a7825 */ /* 0x002fc800078e021a */
[C---:B--2---:R-:W-:Y:S01]  /*0380*/  FADD R4, -R20.reuse, R4 ;  /* 0x0000000414047221 */ /* 0x044fe20000000100 */
[C---:B----4-:R-:W-:Y:S01]  /*0390*/  FADD R25, -R20.reuse, R8 ;  /* 0x0000000814197221 */ /* 0x050fe20000000100 */
[C---:B---3--:R-:W-:Y:S01]  /*03a0*/  FADD R12, -R20.reuse, R12 ;  /* 0x0000000c140c7221 */ /* 0x048fe20000000100 */
[----:B-----5:R-:W-:Y:S01]  /*03b0*/  FADD R16, -R20, R16 ;  /* 0x0000001014107221 */ /* 0x020fe20000000100 */
[C---:B------:R-:W-:Y:S01]  /*03c0*/  FADD R5, -R21.reuse, R5 ;  /* 0x0000000515057221 */ /* 0x040fe20000000100 */
[C---:B------:R-:W-:Y:S01]  /*03d0*/  FADD R20, -R21.reuse, R9 ;  /* 0x0000000915147221 */ /* 0x040fe20000000100 */
[C---:B------:R-:W-:Y:S01]  /*03e0*/  FADD R13, -R21.reuse, R13 ;  /* 0x0000000d150d7221 */ /* 0x040fe20000000100 */
[----:B------:R-:W-:Y:S01]  /*03f0*/  FADD R17, -R21, R17 ;  /* 0x0000001115117221 */ /* 0x000fe20000000100 */
[C---:B------:R-:W-:Y:S01]  /*0400*/  FADD R6, -R22.reuse, R6 ;  /* 0x0000000616067221 */ /* 0x040fe20000000100 */
[C---:B------:R-:W-:Y:S01]  /*0410*/  FADD R21, -R22.reuse, R10 ;  /* 0x0000000a16157221 */ /* 0x040fe20000000100 */
[C---:B------:R-:W-:Y:S01]  /*0420*/  FADD R14, -R22.reuse, R14 ;  /* 0x0000000e160e7221 */ /* 0x040fe20000000100 */
[----:B------:R-:W-:Y:S01]  /*0430*/  FADD R18, -R22, R18 ;  /* 0x0000001216127221 */ /* 0x000fe20000000100 */
[----:B------:R-:W-:Y:S01]  /*0440*/  FADD R22, -R23, R11 ;  /* 0x0000000b17167221 */ /* 0x000fe20000000100 */
[----:B------:R-:W-:-:S02]  /*0450*/  CS2R R8, SRZ ;  /* 0x0000000000087805 */ /* 0x000fc4000001ff00 */
[----:B------:R-:W-:-:S06]  /*0460*/  CS2R R10, SRZ ;  /* 0x00000000000a7805 */ /* 0x000fcc000001ff00 */
[----:B------:R-:W2:Y:S01]  /*0470*/  @!P0 LDG.E.EL.128 R8, desc[UR6][R26.64] ;  /* 0x000000061a088981 */ /* 0x000ea2000c2e1d00 */
[C---:B------:R-:W-:Y:S01]  /*0480*/  FADD R7, -R23.reuse, R7 ;  /* 0x0000000717077221 */ /* 0x040fe20000000100 */
[C---:B------:R-:W-:Y:S01]  /*0490*/  FADD R15, -R23.reuse, R15 ;  /* 0x0000000f170f7221 */ /* 0x040fe20000000100 */
[----:B------:R-:W-:Y:S01]  /*04a0*/  FADD R19, -R23, R19 ;  /* 0x0000001317137221 */ /* 0x000fe20000000100 */
[----:B--2---:R-:W-:-:S04]  /*04b0*/  FADD R30, R8, 9.9999997473787516356e-06 ;  /* 0x3727c5ac081e7421 */ /* 0x004fc80000000000 */
[----:B------:R1:W2:Y:S01]  /*04c0*/  MUFU.SQRT R8, R30 ;  /* 0x0000001e00087308 */ /* 0x0002a20000002000 */
[----:B------:R-:W-:Y:S01]  /*04d0*/  FADD R23, R10, 9.9999997473787516356e-06 ;  /* 0x3727c5ac0a177421 */ /* 0x000fe20000000000 */
[----:B------:R-:W-:Y:S01]  /*04e0*/  FADD R9, R9, 9.9999997473787516356e-06 ;  /* 0x3727c5ac09097421 */ /* 0x000fe20000000000 */
[----:B------:R-:W-:-:S05]  /*04f0*/  FADD R11, R11, 9.9999997473787516356e-06 ;  /* 0x3727c5ac0b0b7421 */ /* 0x000fca0000000000 */
[----:B------:R-:W3:Y:S01]  /*0500*/  MUFU.SQRT R28, R9 ;  /* 0x00000009001c7308 */ /* 0x000ee20000002000 */
[----:B-1----:R-:W1:Y:S01]  /*0510*/  LDC.64 R30, c[0x0][0x230] ;  /* 0x00008c00ff1e7b82 */ /* 0x002e620000000a00 */
[----:B--2---:R-:W-:-:S06]  /*0520*/  FSETP.GT.AND P6, PT, R8, 8.50705917302346158658e+37, PT ;  /* 0x7e8000000800780b */ /* 0x004fcc0003fc4000 */
[----:B------:R-:W2:Y:S01]  /*0530*/  MUFU.SQRT R29, R11 ;  /* 0x0000000b001d7308 */ /* 0x000ea20000002000 */
[----:B------:R-:W-:-:S07]  /*0540*/  FSETP.GEU.AND P1, PT, R8, 1.175494350822287508e-38, PT ;  /* 0x008000000800780b */ /* 0x000fce0003f2e000 */
[----:B------:R-:W4:Y:S01]  /*0550*/  MUFU.SQRT R23, R23 ;  /* 0x0000001700177308 */ /* 0x000f220000002000 */
[----:B------:R-:W-:Y:S01]  /*0560*/  IMAD.MOV.U32 R10, RZ, RZ, 0x3e800000 ;  /* 0x3e800000ff0a7424 */ /* 0x000fe200078e00ff */
[----:B---3--:R-:W-:Y:S01]  /*0570*/  FSETP.GT.AND P2, PT, R28, 8.50705917302346158658e+37, PT ;  /* 0x7e8000001c00780b */ /* 0x008fe20003f44000 */
[----:B------:R-:W-:-:S03]  /*0580*/  @P6 FMUL R8, R8, 0.25 ;  /* 0x3e80000008086820 */ /* 0x000fc60000400000 */
[----:B------:R-:W-:Y:S02]  /*0590*/  FSEL R26, R10, 1, P6 ;  /* 0x3f8000000a1a7808 */ /* 0x000fe40003000000 */
[C---:B--2---:R-:W-:Y:S01]  /*05a0*/  FSETP.GT.AND P6, PT, R29.reuse, 8.50705917302346158658e+37, PT ;  /* 0x7e8000001d00780b */ /* 0x044fe20003fc4000 */
[----:B------:R-:W-:Y:S01]  /*05b0*/  @!P1 FMUL R8, R8, 16777216 ;  /* 0x4b80000008089820 */ /* 0x000fe20000400000 */
[----:B------:R-:W-:Y:S01]  /*05c0*/  FSETP.GEU.AND P3, PT, R28, 1.175494350822287508e-38, PT ;  /* 0x008000001c00780b */ /* 0x000fe20003f6e000 */
[----:B------:R-:W-:Y:S01]  /*05d0*/  @!P1 FMUL R26, R26, 16777216 ;  /* 0x4b8000001a1a9820 */ /* 0x000fe20000400000 */
[----:B------:R-:W-:Y:S02]  /*05e0*/  FSETP.GEU.AND P1, PT, R29, 1.175494350822287508e-38, PT ;  /* 0x008000001d00780b */ /* 0x000fe40003f2e000 */
[C---:B----4-:R-:W-:Y:S02]  /*05f0*/  FSETP.GT.AND P4, PT, R23.reuse, 8.50705917302346158658e+37, PT ;  /* 0x7e8000001700780b */ /* 0x050fe40003f84000 */
[----:B------:R-:W-:Y:S01]  /*0600*/  FSETP.GEU.AND P5, PT, R23, 1.175494350822287508e-38, PT ;  /* 0x008000001700780b */ /* 0x000fe20003fae000 */
[----:B------:R-:W2:Y:S01]  /*0610*/  MUFU.RCP R9, R8 ;  /* 0x0000000800097308 */ /* 0x000ea20000001000 */
[----:B------:R-:W-:-:S03]  /*0620*/  @P2 FMUL R28, R28, 0.25 ;  /* 0x3e8000001c1c2820 */ /* 0x000fc60000400000 */
[----:B------:R-:W-:Y:S02]  /*0630*/  @P6 FMUL R29, R29, 0.25 ;  /* 0x3e8000001d1d6820 */ /* 0x000fe40000400000 */
[----:B------:R-:W-:Y:S02]  /*0640*/  @!P3 FMUL R28, R28, 16777216 ;  /* 0x4b8000001c1cb820 */ /* 0x000fe40000400000 */
[----:B------:R-:W-:Y:S02]  /*0650*/  @!P1 FMUL R29, R29, 16777216 ;  /* 0x4b8000001d1d9820 */ /* 0x000fe40000400000 */
[----:B------:R-:W-:-:S04]  /*0660*/  @P4 FMUL R23, R23, 0.25 ;  /* 0x3e80000017174820 */ /* 0x000fc80000400000 */
[----:B------:R-:W-:Y:S01]  /*0670*/  @!P5 FMUL R23, R23, 16777216 ;  /* 0x4b8000001717d820 */ /* 0x000fe20000400000 */
[----:B------:R-:W3:Y:S01]  /*0680*/  MUFU.RCP R28, R28 ;  /* 0x0000001c001c7308 */ /* 0x000ee20000001000 */
[----:B--2---:R-:W-:Y:S01]  /*0690*/  FMUL R9, R9, R26 ;  /* 0x0000001a09097220 */ /* 0x004fe20000400000 */
[----:B------:R-:W-:-:S06]  /*06a0*/  FSEL R11, R10, 1, P2 ;  /* 0x3f8000000a0b7808 */ /* 0x000fcc0001000000 */
[----:B------:R-:W2:Y:S01]  /*06b0*/  MUFU.RCP R27, R23 ;  /* 0x00000017001b7308 */ /* 0x000ea20000001000 */
[C---:B------:R-:W-:Y:S02]  /*06c0*/  FSEL R26, R10.reuse, 1, P4 ;  /* 0x3f8000000a1a7808 */ /* 0x040fe40002000000 */
[----:B------:R-:W-:-:S05]  /*06d0*/  FSEL R10, R10, 1, P6 ;  /* 0x3f8000000a0a7808 */ /* 0x000fca0003000000 */
[----:B------:R-:W4:Y:S01]  /*06e0*/  MUFU.RCP R29, R29 ;  /* 0x0000001d001d7308 */ /* 0x000f220000001000 */
[----:B------:R-:W-:Y:S01]  /*06f0*/  @!P3 FMUL R11, R11, 16777216 ;  /* 0x4b8000000b0bb820 */ /* 0x000fe20000400000 */
[----:B------:R-:W-:Y:S01]  /*0700*/  @!P5 FMUL R26, R26, 16777216 ;  /* 0x4b8000001a1ad820 */ /* 0x000fe20000400000 */
[----:B------:R-:W-:Y:S02]  /*0710*/  @!P1 FMUL R10, R10, 16777216 ;  /* 0x4b8000000a0a9820 */ /* 0x000fe40000400000 */
[----:B---3--:R-:W-:Y:S01]  /*0720*/  FMUL R8, R28, R11 ;  /* 0x0000000b1c087220 */ /* 0x008fe20000400000 */
[----:B--2---:R-:W-:Y:S01]  /*0730*/  FMUL R27, R27, R26 ;  /* 0x0000001a1b1b7220 */ /* 0x004fe20000400000 */
[----:B----4-:R-:W-:Y:S02]  /*0740*/  FMUL R26, R29, R10 ;  /* 0x0000000a1d1a7220 */ /* 0x010fe40000400000 */
[----:B------:R-:W2:Y:S01]  /*0750*/  LDC.64 R10, c[0x0][0x228] ;  /* 0x00008a00ff0a7b82 */ /* 0x000ea20000000a00 */
[C---:B------:R-:W-:Y:S01]  /*0760*/  FMUL R18, R27.reuse, R18 ;  /* 0x000000121b127220 */ /* 0x040fe20000400000 */
[C---:B------:R-:W-:Y:S01]  /*0770*/  FMUL R19, R26.reuse, R19 ;  /* 0x000000131a137220 */ /* 0x040fe20000400000 */
[C---:B------:R-:W-:Y:S01]  /*0780*/  FMUL R23, R26.reuse, R15 ;  /* 0x0000000f1a177220 */ /* 0x040fe20000400000 */
[C---:B------:R-:W-:Y:S01]  /*0790*/  FMUL R22, R26.reuse, R22 ;  /* 0x000000161a167220 */ /* 0x040fe20000400000 */
[----:B------:R-:W-:Y:S01]  /*07a0*/  FMUL R7, R26, R7 ;  /* 0x000000071a077220 */ /* 0x000fe20000400000 */
[C---:B------:R-:W-:Y:S01]  /*07b0*/  FMUL R26, R27.reuse, R14 ;  /* 0x0000000e1b1a7220 */ /* 0x040fe20000400000 */
[C---:B------:R-:W-:Y:S01]  /*07c0*/  FMUL R21, R27.reuse, R21 ;  /* 0x000000151b157220 */ /* 0x040fe20000400000 */
[----:B------:R-:W-:Y:S01]  /*07d0*/  FMUL R6, R27, R6 ;  /* 0x000000061b067220 */ /* 0x000fe20000400000 */
        /* <DEDUP_REMOVED lines=8> */
[----:B------:R-:W-:Y:S01]  /*0860*/  CS2R R8, SRZ ;  /* 0x0000000000087805 */ /* 0x000fe2000001ff00 */
[----:B--2---:R-:W-:Y:S01]  /*0870*/  IMAD.WIDE R12, R24, 0x4, R10 ;  /* 0x00000004180c7825 */ /* 0x004fe200078e020a */
[----:B------:R-:W-:-:S02]  /*0880*/  CS2R R10, SRZ ;  /* 0x00000000000a7805 */ /* 0x000fc4000001ff00 */
[----:B------:R-:W-:Y:S01]  /*0890*/  CS2R R14, SRZ ;  /* 0x00000000000e7805 */ /* 0x000fe2000001ff00 */
[----:B-1----:R-:W-:-:S03]  /*08a0*/  IMAD.WIDE R30, R24, 0x4, R30 ;  /* 0x00000004181e7825 */ /* 0x002fc600078e021e */
[----:B------:R1:W2:Y:S02]  /*08b0*/  @!P0 LDG.E.EL.128 R8, desc[UR6][R12.64] ;  /* 0x000000060c088981 */ /* 0x0002a4000c2e1d00 */
[----:B-1----:R-:W-:-:S06]  /*08c0*/  CS2R R12, SRZ ;  /* 0x00000000000c7805 */ /* 0x002fcc000001ff00 */
[----:B------:R-:W2:Y:S01]  /*08d0*/  @!P0 LDG.E.EL.128 R12, desc[UR6][R30.64] ;  /* 0x000000061e0c8981 */ /* 0x000ea2000c2e1d00 */
[----:B------:R-:W1:Y:S01]  /*08e0*/  S2UR UR5, SR_CgaCtaId ;  /* 0x00000000000579c3 */ /* 0x000e620000008800 */
[----:B------:R-:W-:Y:S02]  /*08f0*/  UMOV UR4, 0x400 ;  /* 0x0000040000047882 */ /* 0x000fe40000000000 */
[----:B-1----:R-:W-:Y:S01]  /*0900*/  UPRMT UR4, UR5, 0x654, UR4 ;  /* 0x0000065405047896 */ /* 0x002fe20008000004 */
[-CC-:B--2---:R-:W-:Y:S01]  /*0910*/  FFMA R4, R4, R8.reuse, R12.reuse ;  /* 0x0000000804047223 */ /* 0x184fe2000000000c */
[-CC-:B------:R-:W-:Y:S01]  /*0920*/  FFMA R25, R25, R8.reuse, R12.reuse ;  /* 0x0000000819197223 */ /* 0x180fe2000000000c */
[-CC-:B------:R-:W-:Y:S01]  /*0930*/  FFMA R28, R28, R8.reuse, R12.reuse ;  /* 0x000000081c1c7223 */ /* 0x180fe2000000000c */
[----:B------:R-:W-:Y:S02]  /*0940*/  FFMA R16, R16, R8, R12 ;  /* 0x0000000810107223 */ /* 0x000fe4000000000c */
[----:B------:R-:W1:Y:S01]  /*0950*/  S2R R8, SR_TID.X ;  /* 0x0000000000087919 */ /* 0x000e620000002100 */
[-CC-:B------:R-:W-:Y:S01]  /*0960*/  FFMA R5, R5, R9.reuse, R13.reuse ;  /* 0x0000000905057223 */ /* 0x180fe2000000000d */
[-CC-:B------:R-:W-:Y:S01]  /*0970*/  FFMA R20, R20, R9.reuse, R13.reuse ;  /* 0x0000000914147223 */ /* 0x180fe2000000000d */
[-CC-:B------:R-:W-:Y:S01]  /*0980*/  FFMA R27, R27, R9.reuse, R13.reuse ;  /* 0x000000091b1b7223 */ /* 0x180fe2000000000d */
[----:B------:R-:W-:Y:S01]  /*0990*/  FFMA R17, R17, R9, R13 ;  /* 0x0000000911117223 */ /* 0x000fe2000000000d */
        /* <DEDUP_REMOVED lines=8> */
[----:B------:R-:W-:-:S02]  /*0a20*/  FSETP.GEU.AND P0, PT, R4, RZ, PT ;  /* 0x000000ff0400720b */ /* 0x000fc40003f0e000 */
[----:B------:R-:W-:Y:S01]  /*0a30*/  FSETP.GEU.AND P1, PT, R6, RZ, PT ;  /* 0x000000ff0600720b */ /* 0x000fe20003f2e000 */
[----:B-1----:R-:W-:Y:S01]  /*0a40*/  IMAD.SHL.U32 R12, R8, 0x100, RZ ;  /* 0x00000100080c7824 */ /* 0x002fe200078e00ff */
[----:B------:R-:W-:-:S04]  /*0a50*/  SHF.R.U32.HI R13, RZ, 0x4, R8 ;  /* 0x00000004ff0d7819 */ /* 0x000fc80000011608 */
[----:B------:R-:W-:Y:S02]  /*0a60*/  LOP3.LUT R12, R12, 0xf00, RZ, 0xc0, !PT ;  /* 0x00000f000c0c7812 */ /* 0x000fe400078ec0ff */
[----:B------:R-:W-:Y:S02]  /*0a70*/  SGXT.U32 R13, R13, 0x4 ;  /* 0x000000040d0d781a */ /* 0x000fe40000000000 */
[C---:B------:R-:W-:Y:S02]  /*0a80*/  LOP3.LUT R18, R12.reuse, 0x80, RZ, 0xfc, !PT ;  /* 0x000000800c127812 */ /* 0x040fe400078efcff */
[C---:B------:R-:W-:Y:S02]  /*0a90*/  LOP3.LUT R13, R12.reuse, R13, RZ, 0xfc, !PT ;  /* 0x0000000d0c0d7212 */ /* 0x040fe400078efcff */
[C---:B------:R-:W-:Y:S02]  /*0aa0*/  LEA.HI R14, R12.reuse, UR4, RZ, 0x1c ;  /* 0x000000040c0e7c11 */ /* 0x040fe4000f8fe0ff */
[----:B------:R-:W-:-:S02]  /*0ab0*/  LOP3.LUT R15, R12, 0x40, RZ, 0xfc, !PT ;  /* 0x000000400c0f7812 */ /* 0x000fc400078efcff */
[----:B------:R-:W-:Y:S02]  /*0ac0*/  LEA.HI R18, R18, UR4, RZ, 0x1c ;  /* 0x0000000412127c11 */ /* 0x000fe4000f8fe0ff */
[----:B------:R-:W-:Y:S01]  /*0ad0*/  LOP3.LUT R19, R12, 0xc0, RZ, 0xfc, !PT ;  /* 0x000000c00c137812 */ /* 0x000fe200078efcff */
[----:B------:R-:W-:Y:S01]  /*0ae0*/  IMAD R12, R13, 0x4, R14 ;  /* 0x000000040d0c7824 */ /* 0x000fe200078e020e */
[----:B------:R-:W-:Y:S02]  /*0af0*/  LEA.HI R14, R15, UR4, RZ, 0x1c ;  /* 0x000000040f0e7c11 */ /* 0x000fe4000f8fe0ff */
[----:B------:R-:W-:Y:S01]  /*0b00*/  FSEL R15, R4, RZ, P0 ;  /* 0x000000ff040f7208 */ /* 0x000fe20000000000 */
[----:B------:R-:W-:Y:S01]  /*0b10*/  IMAD R4, R13, 0x4, R18 ;  /* 0x000000040d047824 */ /* 0x000fe200078e0212 */
[----:B------:R-:W-:Y:S02]  /*0b20*/  LEA.HI R24, R19, UR4, RZ, 0x1c ;  /* 0x0000000413187c11 */ /* 0x000fe4000f8fe0ff */
[----:B------:R-:W-:-:S02]  /*0b30*/  FSETP.GEU.AND P0, PT, R7, RZ, PT ;  /* 0x000000ff0700720b */ /* 0x000fc40003f0e000 */
[----:B------:R-:W-:Y:S02]  /*0b40*/  LOP3.LUT R19, R3, 0x20, R2, 0xfe, !PT ;  /* 0x0000002003137812 */ /* 0x000fe400078efe02 */
[----:B------:R-:W-:Y:S02]  /*0b50*/  LOP3.LUT R21, R3, 0x10, R2, 0xfe, !PT ;  /* 0x0000001003157812 */ /* 0x000fe400078efe02 */
[----:B------:R-:W-:Y:S02]  /*0b60*/  LOP3.LUT R18, R3, 0x30, R2, 0xfe, !PT ;  /* 0x0000003003127812 */ /* 0x000fe400078efe02 */
[----:B------:R-:W-:Y:S02]  /*0b70*/  LOP3.LUT R2, R3, R2, RZ, 0xfc, !PT ;  /* 0x0000000203027212 */ /* 0x000fe400078efcff */
[----:B------:R-:W-:Y:S02]  /*0b80*/  FSETP.GEU.AND P2, PT, R5, RZ, PT ;  /* 0x000000ff0500720b */ /* 0x000fe40003f4e000 */
[----:B------:R-:W-:-:S02]  /*0b90*/  FSEL R3, R6, RZ, P1 ;  /* 0x000000ff06037208 */ /* 0x000fc40000800000 */
[----:B------:R-:W-:Y:S02]  /*0ba0*/  FSEL R6, R7, RZ, P0 ;  /* 0x000000ff07067208 */ /* 0x000fe40000000000 */
[----:B------:R-:W-:Y:S01]  /*0bb0*/  FSETP.GEU.AND P0, PT, R25, RZ, PT ;  /* 0x000000ff1900720b */ /* 0x000fe20003f0e000 */
[----:B------:R-:W-:Y:S01]  /*0bc0*/  IMAD R14, R13, 0x4, R14 ;  /* 0x000000040d0e7824 */ /* 0x000fe200078e020e */
[----:B------:R-:W-:Y:S02]  /*0bd0*/  FSEL R5, R5, RZ, P2 ;  /* 0x000000ff05057208 */ /* 0x000fe40001000000 */
[----:B------:R-:W-:Y:S02]  /*0be0*/  FSETP.GEU.AND P1, PT, R22, RZ, PT ;  /* 0x000000ff1600720b */ /* 0x000fe40003f2e000 */
[----:B------:R-:W-:Y:S01]  /*0bf0*/  FSEL R25, R25, RZ, P0 ;  /* 0x000000ff19197208 */ /* 0x000fe20000000000 */
[----:B------:R-:W-:Y:S01]  /*0c00*/  STS [R12], R15 ;  /* 0x0000000f0c007388 */ /* 0x000fe20000000800 */
[----:B------:R-:W-:-:S02]  /*0c10*/  FSETP.GEU.AND P0, PT, R28, RZ, PT ;  /* 0x000000ff1c00720b */ /* 0x000fc40003f0e000 */
[----:B------:R-:W-:Y:S01]  /*0c20*/  FSETP.GEU.AND P3, PT, R20, RZ, PT ;  /* 0x000000ff1400720b */ /* 0x000fe20003f6e000 */
[----:B------:R-:W-:Y:S01]  /*0c30*/  STS [R14+0x100], R5 ;  /* 0x000100050e007388 */ /* 0x000fe20000000800 */
[----:B------:R-:W-:Y:S01]  /*0c40*/  FSEL R22, R22, RZ, P1 ;  /* 0x000000ff16167208 */ /* 0x000fe20000800000 */
[----:B------:R-:W-:Y:S01]  /*0c50*/  IMAD R13, R13, 0x4, R24 ;  /* 0x000000040d0d7824 */ /* 0x000fe200078e0218 */
[----:B------:R-:W-:Y:S01]  /*0c60*/  FSETP.GEU.AND P2, PT, R9, RZ, PT ;  /* 0x000000ff0900720b */ /* 0x000fe20003f4e000 */
[----:B------:R1:W-:Y:S01]  /*0c70*/  STS [R4+0x200], R3 ;  /* 0x0002000304007388 */ /* 0x0003e20000000800 */
[----:B------:R-:W-:Y:S02]  /*0c80*/  FSETP.GEU.AND P1, PT, R27, RZ, PT ;  /* 0x000000ff1b00720b */ /* 0x000fe40003f2e000 */
[----:B------:R-:W-:Y:S02]  /*0c90*/  FSEL R7, R20, RZ, P3 ;  /* 0x000000ff14077208 */ /* 0x000fe40001800000 */
[----:B------:R-:W-:-:S02]  /*0ca0*/  FSEL R9, R9, RZ, P2 ;  /* 0x000000ff09097208 */ /* 0x000fc40001000000 */
[----:B-1----:R-:W-:Y:S02]  /*0cb0*/  FSEL R3, R28, RZ, P0 ;  /* 0x000000ff1c037208 */ /* 0x002fe40000000000 */
[----:B------:R-:W-:Y:S02]  /*0cc0*/  FSETP.GEU.AND P0, PT, R26, RZ, PT ;  /* 0x000000ff1a00720b */ /* 0x000fe40003f0e000 */
[----:B------:R-:W-:Y:S01]  /*0cd0*/  FSEL R27, R27, RZ, P1 ;  /* 0x000000ff1b1b7208 */ /* 0x000fe20000800000 */
[----:B------:R1:W-:Y:S01]  /*0ce0*/  STS [R13+0x300], R6 ;  /* 0x000300060d007388 */ /* 0x0003e20000000800 */
[----:B------:R-:W-:Y:S02]  /*0cf0*/  FSETP.GEU.AND P2, PT, R23, RZ, PT ;  /* 0x000000ff1700720b */ /* 0x000fe40003f4e000 */
[----:B------:R-:W-:Y:S02]  /*0d00*/  FSETP.GEU.AND P1, PT, R16, RZ, PT ;  /* 0x000000ff1000720b */ /* 0x000fe40003f2e000 */
[----:B------:R-:W-:Y:S01]  /*0d10*/  FSEL R5, R26, RZ, P0 ;  /* 0x000000ff1a057208 */ /* 0x000fe20000000000 */
[----:B------:R-:W-:Y:S01]  /*0d20*/  STS [R12+0x40], R25 ;  /* 0x000040190c007388 */ /* 0x000fe20000000800 */
[----:B------:R-:W-:-:S03]  /*0d30*/  FSETP.GEU.AND P0, PT, R17, RZ, PT ;  /* 0x000000ff1100720b */ /* 0x000fc60003f0e000 */
[----:B------:R2:W-:Y:S01]  /*0d40*/  STS [R14+0x140], R7 ;  /* 0x000140070e007388 */ /* 0x0005e20000000800 */
[----:B-1----:R-:W-:Y:S02]  /*0d50*/  FSEL R6, R23, RZ, P2 ;  /* 0x000000ff17067208 */ /* 0x002fe40001000000 */
[----:B------:R-:W-:Y:S01]  /*0d60*/  FSEL R17, R17, RZ, P0 ;  /* 0x000000ff11117208 */ /* 0x000fe20000000000 */
[----:B------:R1:W-:Y:S01]  /*0d70*/  STS [R4+0x240], R9 ;  /* 0x0002400904007388 */ /* 0x0003e20000000800 */
[----:B------:R-:W-:-:S03]  /*0d80*/  FSETP.GEU.AND P0, PT, R11, RZ, PT ;  /* 0x000000ff0b00720b */ /* 0x000fc60003f0e000 */
[----:B------:R-:W-:Y:S01]  /*0d90*/  STS [R13+0x340], R22 ;  /* 0x000340160d007388 */ /* 0x000fe20000000800 */
[----:B--2---:R-:W-:Y:S02]  /*0da0*/  FSEL R7, R16, RZ, P1 ;  /* 0x000000ff10077208 */ /* 0x004fe40000800000 */
[C---:B------:R-:W-:Y:S01]  /*0db0*/  FSETP.GEU.AND P1, PT, R10.reuse, RZ, PT ;  /* 0x000000ff0a00720b */ /* 0x040fe20003f2e000 */
[----:B------:R2:W-:Y:S04]  /*0dc0*/  STS [R12+0x80], R3 ;  /* 0x000080030c007388 */ /* 0x0005e80000000800 */
[----:B------:R-:W-:Y:S01]  /*0dd0*/  STS [R14+0x180], R27 ;  /* 0x0001801b0e007388 */ /* 0x000fe20000000800 */
[----:B-1----:R-:W-:-:S03]  /*0de0*/  FSEL R9, R10, RZ, P1 ;  /* 0x000000ff0a097208 */ /* 0x002fc60000800000 */
[----:B------:R-:W-:Y:S01]  /*0df0*/  STS [R4+0x280], R5 ;  /* 0x0002800504007388 */ /* 0x000fe20000000800 */
[----:B--2---:R-:W-:-:S03]  /*0e00*/  IMAD.SHL.U32 R3, R8, 0x4, RZ ;  /* 0x0000000408037824 */ /* 0x004fc600078e00ff */
[----:B------:R1:W-:Y:S04]  /*0e10*/  STS [R13+0x380], R6 ;  /* 0x000380060d007388 */ /* 0x0003e80000000800 */
[----:B------:R-:W-:Y:S01]  /*0e20*/  STS [R12+0xc0], R7 ;  /* 0x0000c0070c007388 */ /* 0x000fe20000000800 */
[----:B------:R-:W-:Y:S02]  /*0e30*/  LOP3.LUT R3, R3, 0x3fc, RZ, 0xc0, !PT ;  /* 0x000003fc03037812 */ /* 0x000fe400078ec0ff */
[----:B-1----:R-:W-:Y:S01]  /*0e40*/  FSEL R6, R11, RZ, P0 ;  /* 0x000000ff0b067208 */ /* 0x002fe20000000000 */
[----:B------:R1:W-:Y:S04]  /*0e50*/  STS [R14+0x1c0], R17 ;  /* 0x0001c0110e007388 */ /* 0x0003e80000000800 */
[----:B------:R-:W-:Y:S04]  /*0e60*/  STS [R4+0x2c0], R9 ;  /* 0x0002c00904007388 */ /* 0x000fe80000000800 */
[----:B------:R-:W-:Y:S01]  /*0e70*/  STS [R13+0x3c0], R6 ;  /* 0x0003c0060d007388 */ /* 0x000fe20000000800 */
[C---:B------:R-:W-:Y:S01]  /*0e80*/  LOP3.LUT R5, R3.reuse, 0x400, RZ, 0xfc, !PT ;  /* 0x0000040003057812 */ /* 0x040fe200078efcff */
[----:B-1----:R-:W1:Y:S01]  /*0e90*/  LDC.64 R16, c[0x0][0x238] ;  /* 0x00008e00ff107b82 */ /* 0x002e620000000a00 */
[----:B------:R-:W-:-:S02]  /*0ea0*/  LOP3.LUT R10, R3, 0x800, RZ, 0xfc, !PT ;  /* 0x00000800030a7812 */ /* 0x000fc400078efcff */
[----:B------:R-:W-:Y:S02]  /*0eb0*/  SHF.R.U32.HI R8, RZ, 0x2, R8 ;  /* 0x00000002ff087819 */ /* 0x000fe40000011608 */
[----:B------:R-:W-:Y:S02]  /*0ec0*/  SHF.R.U32.HI R5, RZ, 0x4, R5 ;  /* 0x00000004ff057819 */ /* 0x000fe40000011605 */
[----:B------:R-:W-:Y:S02]  /*0ed0*/  SHF.R.U32.HI R10, RZ, 0x4, R10 ;  /* 0x00000004ff0a7819 */ /* 0x000fe4000001160a */
[----:B------:R-:W-:Y:S02]  /*0ee0*/  LOP3.LUT R8, R8, 0x3c, RZ, 0xc0, !PT ;  /* 0x0000003c08087812 */ /* 0x000fe400078ec0ff */
[----:B------:R-:W-:Y:S02]  /*0ef0*/  LOP3.LUT R5, R5, 0x7c, RZ, 0xc0, !PT ;  /* 0x0000007c05057812 */ /* 0x000fe400078ec0ff */
[----:B------:R-:W-:Y:S01]  /*0f00*/  LOP3.LUT R7, R10, 0xbc, RZ, 0xc0, !PT ;  /* 0x000000bc0a077812 */ /* 0x000fe200078ec0ff */
[----:B------:R-:W-:-:S02]  /*0f10*/  VIADD R8, R8, UR4 ;  /* 0x0000000408087c36 */ /* 0x000fc40008000000 */
[----:B------:R-:W-:Y:S02]  /*0f20*/  VIADD R10, R5, UR4 ;  /* 0x00000004050a7c36 */ /* 0x000fe40008000000 */
[----:B------:R-:W-:Y:S02]  /*0f30*/  VIADD R12, R7, UR4 ;  /* 0x00000004070c7c36 */ /* 0x000fe40008000000 */
[C---:B------:R-:W-:Y:S01]  /*0f40*/  IMAD R23, R3.reuse, 0x4, R8 ;  /* 0x0000000403177824 */ /* 0x040fe200078e0208 */
[----:B------:R-:W-:Y:S01]  /*0f50*/  BAR.SYNC.DEFER_BLOCKING 0x0 ;  /* 0x0000000000007b1d */ /* 0x000fe20000010000 */
[C---:B------:R-:W-:Y:S02]  /*0f60*/  IMAD R25, R3.reuse, 0x4, R10 ;  /* 0x0000000403197824 */ /* 0x040fe400078e020a */
[----:B------:R-:W-:Y:S01]  /*0f70*/  IMAD R27, R3, 0x4, R12 ;  /* 0x00000004031b7824 */ /* 0x000fe200078e020c */
[----:B------:R-:W-:-:S04]  /*0f80*/  SHF.R.S32.HI R22, RZ, 0x1f, R19 ;  /* 0x0000001fff167819 */ /* 0x000fc80000011413 */
[----:B------:R-:W-:Y:S02]  /*0f90*/  LEA.HI R22, R22, R19, RZ, 0x4 ;  /* 0x0000001316167211 */ /* 0x000fe400078f20ff */
[----:B------:R-:W-:Y:S02]  /*0fa0*/  SHF.R.S32.HI R20, RZ, 0x1f, R21 ;  /* 0x0000001fff147819 */ /* 0x000fe40000011415 */
[----:B------:R-:W-:Y:S01]  /*0fb0*/  ISETP.GE.AND P0, PT, R0, 0x100, PT ;  /* 0x000001000000780c */ /* 0x000fe20003f06270 */
[----:B------:R-:W-:Y:S04]  /*0fc0*/  LDS R4, [R23] ;  /* 0x0000000017047984 */ /* 0x000fe80000000800 */
[----:B------:R-:W-:Y:S04]  /*0fd0*/  LDS R5, [R23+0x4] ;  /* 0x0000040017057984 */ /* 0x000fe80000000800 */
[----:B------:R-:W-:Y:S04]  /*0fe0*/  LDS R6, [R23+0x8] ;  /* 0x0000080017067984 */ /* 0x000fe80000000800 */
[----:B------:R2:W3:Y:S04]  /*0ff0*/  LDS R7, [R23+0xc] ;  /* 0x00000c0017077984 */ /* 0x0004e80000000800 */
[----:B------:R-:W-:Y:S04]  /*1000*/  LDS R8, [R25+0x1000] ;  /* 0x0010000019087984 */ /* 0x000fe80000000800 */
[----:B------:R-:W-:Y:S04]  /*1010*/  LDS R9, [R25+0x1004] ;  /* 0x0010040019097984 */ /* 0x000fe80000000800 */
[----:B------:R-:W-:Y:S04]  /*1020*/  LDS R10, [R25+0x1008] ;  /* 0x00100800190a7984 */ /* 0x000fe80000000800 */
[----:B------:R4:W5:Y:S04]  /*1030*/  LDS R11, [R25+0x100c] ;  /* 0x00100c00190b7984 */ /* 0x0009680000000800 */
[----:B------:R-:W-:Y:S04]  /*1040*/  LDS R12, [R27+0x2000] ;  /* 0x002000001b0c7984 */ /* 0x000fe80000000800 */
[----:B------:R-:W-:Y:S04]  /*1050*/  LDS R13, [R27+0x2004] ;  /* 0x002004001b0d7984 */ /* 0x000fe80000000800 */
[----:B------:R-:W-:Y:S04]  /*1060*/  LDS R14, [R27+0x2008] ;  /* 0x002008001b0e7984 */ /* 0x000fe80000000800 */
[----:B------:R-:W3:Y:S01]  /*1070*/  LDS R15, [R27+0x200c] ;  /* 0x00200c001b0f7984 */ /* 0x000ee20000000800 */
[----:B--2---:R-:W-:-:S02]  /*1080*/  SHF.R.S32.HI R23, RZ, 0x1f, R2 ;  /* 0x0000001fff177819 */ /* 0x004fc40000011402 */
[----:B------:R-:W-:Y:S02]  /*1090*/  LOP3.LUT R24, R22, 0xfffff0, RZ, 0xc0, !PT ;  /* 0x00fffff016187812 */ /* 0x000fe400078ec0ff */
[----:B------:R-:W-:Y:S02]  /*10a0*/  LEA.HI R23, R23, R2, RZ, 0x4 ;  /* 0x0000000217177211 */ /* 0x000fe400078f20ff */
[----:B------:R-:W-:Y:S02]  /*10b0*/  LEA.HI R20, R20, R21, RZ, 0x4 ;  /* 0x0000001514147211 */ /* 0x000fe400078f20ff */
[C---:B------:R-:W-:Y:S01]  /*10c0*/  ISETP.LT.AND P1, PT, R19.reuse, 0x40, !P0 ;  /* 0x000000401300780c */ /* 0x040fe20004721270 */
[----:B------:R-:W-:Y:S01]  /*10d0*/  IMAD.IADD R19, R19, 0x1, -R24 ;  /* 0x0000000113137824 */ /* 0x000fe200078e0a18 */
[----:B----4-:R-:W-:Y:S02]  /*10e0*/  LOP3.LUT R25, R23, 0xfffff0, RZ, 0xc0, !PT ;  /* 0x00fffff017197812 */ /* 0x010fe400078ec0ff */
[----:B------:R-:W-:Y:S01]  /*10f0*/  LOP3.LUT R24, R3, 0xc00, RZ, 0xfc, !PT ;  /* 0x00000c0003187812 */ /* 0x000fe200078efcff */
[----:B------:R-:W-:Y:S01]  /*1100*/  IMAD.SHL.U32 R22, R22, 0x400, RZ ;  /* 0x0000040016167824 */ /* 0x000fe200078e00ff */
[----:B------:R-:W-:Y:S01]  /*1110*/  LOP3.LUT R26, R20, 0xfffff0, RZ, 0xc0, !PT ;  /* 0x00fffff0141a7812 */ /* 0x000fe200078ec0ff */
[C---:B------:R-:W-:Y:S01]  /*1120*/  IMAD.IADD R25, R2.reuse, 0x1, -R25 ;  /* 0x0000000102197824 */ /* 0x040fe200078e0a19 */
[----:B------:R-:W-:Y:S01]  /*1130*/  ISETP.LT.AND P3, PT, R2, 0x40, !P0 ;  /* 0x000000400200780c */ /* 0x000fe20004761270 */
[----:B------:R-:W-:Y:S01]  /*1140*/  IMAD.SHL.U32 R23, R23, 0x400, RZ ;  /* 0x0000040017177824 */ /* 0x000fe200078e00ff */
[----:B------:R-:W-:Y:S01]  /*1150*/  SHF.R.U32.HI R2, RZ, 0x4, R24 ;  /* 0x00000004ff027819 */ /* 0x000fe20000011618 */
[----:B------:R-:W-:Y:S01]  /*1160*/  IMAD.SHL.U32 R24, R20, 0x400, RZ ;  /* 0x0000040014187824 */ /* 0x000fe200078e00ff */
[C---:B------:R-:W-:Y:S01]  /*1170*/  ISETP.LT.AND P2, PT, R21.reuse, 0x40, !P0 ;  /* 0x000000401500780c */ /* 0x040fe20004741270 */
[----:B------:R-:W-:Y:S01]  /*1180*/  IMAD.IADD R21, R21, 0x1, -R26 ;  /* 0x0000000115157824 */ /* 0x000fe200078e0a1a */
[----:B------:R-:W-:Y:S01]  /*1190*/  LOP3.LUT R20, R22, 0xffffc000, RZ, 0xc0, !PT ;  /* 0xffffc00016147812 */ /* 0x000fe200078ec0ff */
[--C-:B------:R-:W-:Y:S01]  /*11a0*/  IMAD R25, R25, 0x100, R0.reuse ;  /* 0x0000010019197824 */ /* 0x100fe200078e0200 */
[----:B------:R-:W-:Y:S01]  /*11b0*/  LOP3.LUT R22, R23, 0xffffc000, RZ, 0xc0, !PT ;  /* 0xffffc00017167812 */ /* 0x000fe200078ec0ff */
[--C-:B------:R-:W-:Y:S01]  /*11c0*/  IMAD R21, R21, 0x100, R0.reuse ;  /* 0x0000010015157824 */ /* 0x100fe200078e0200 */
[----:B------:R-:W-:Y:S01]  /*11d0*/  LOP3.LUT R24, R24, 0xffffc000, RZ, 0xc0, !PT ;  /* 0xffffc00018187812 */ /* 0x000fe200078ec0ff */
[----:B------:R-:W-:Y:S01]  /*11e0*/  IMAD R19, R19, 0x100, R0 ;  /* 0x0000010013137824 */ /* 0x000fe200078e0200 */
[----:B------:R-:W-:Y:S01]  /*11f0*/  ISETP.LT.AND P0, PT, R18, 0x40, !P0 ;  /* 0x000000401200780c */ /* 0x000fe20004701270 */
[----:B------:R-:W-:-:S02]  /*1200*/  IMAD.IADD R25, R25, 0x1, R22 ;  /* 0x0000000119197824 */ /* 0x000fc400078e0216 */
[----:B------:R-:W-:Y:S02]  /*1210*/  IMAD.IADD R23, R21, 0x1, R24 ;  /* 0x0000000115177824 */ /* 0x000fe400078e0218 */
[----:B------:R-:W-:Y:S01]  /*1220*/  IMAD.IADD R19, R19, 0x1, R20 ;  /* 0x0000000113137824 */ /* 0x000fe200078e0214 */
[----:B------:R-:W-:Y:S01]  /*1230*/  LOP3.LUT R2, R2, 0xfc, RZ, 0xc0, !PT ;  /* 0x000000fc02027812 */ /* 0x000fe200078ec0ff */
[----:B-1----:R-:W-:-:S04]  /*1240*/  IMAD.WIDE R20, R25, 0x4, R16 ;  /* 0x0000000419147825 */ /* 0x002fc800078e0210 */
[--C-:B------:R-:W-:Y:S01]  /*1250*/  IMAD.WIDE R22, R23, 0x4, R16.reuse ;  /* 0x0000000417167825 */ /* 0x100fe200078e0210 */
[----:B---3--:R1:W-:Y:S03]  /*1260*/  @P3 STG.E.128 desc[UR6][R20.64], R4 ;  /* 0x0000000414003986 */ /* 0x0083e6000c101d06 */
[----:B------:R-:W-:Y:S01]  /*1270*/  IMAD.WIDE R24, R19, 0x4, R16 ;  /* 0x0000000413187825 */ /* 0x000fe200078e0210 */
[----:B-----5:R1:W-:Y:S03]  /*1280*/  @P2 STG.E.128 desc[UR6][R22.64], R8 ;  /* 0x0000000816002986 */ /* 0x0203e6000c101d06 */
[----:B------:R-:W-:Y:S01]  /*1290*/  VIADD R2, R2, UR4 ;  /* 0x0000000402027c36 */ /* 0x000fe20008000000 */
[----:B0-----:R1:W-:Y:S03]  /*12a0*/  @P1 STG.E.128 desc[UR6][R24.64], R12 ;  /* 0x0000000c18001986 */ /* 0x0013e6000c101d06 */
[----:B------:R-:W-:Y:S01]  /*12b0*/  IMAD R2, R3, 0x4, R2 ;  /* 0x0000000403027824 */ /* 0x000fe200078e0202 */
[----:B------:R-:W-:Y:S06]  /*12c0*/  @!P0 EXIT ;  /* 0x000000000000894d */ /* 0x000fec0003800000 */
[----:B-1----:R-:W-:Y:S01]  /*12d0*/  LDS R4, [R2+0x3000] ;  /* 0x0030000002047984 */ /* 0x002fe20000000800 */
[----:B------:R-:W-:-:S03]  /*12e0*/  SHF.R.S32.HI R3, RZ, 0x1f, R18 ;  /* 0x0000001fff037819 */ /* 0x000fc60000011412 */
[----:B------:R-:W-:Y:S01]  /*12f0*/  LDS R5, [R2+0x3004] ;  /* 0x0030040002057984 */ /* 0x000fe20000000800 */
[----:B------:R-:W-:-:S03]  /*1300*/  LEA.HI R3, R3, R18, RZ, 0x4 ;  /* 0x0000001203037211 */ /* 0x000fc600078f20ff */
[----:B------:R-:W-:Y:S01]  /*1310*/  LDS R6, [R2+0x3008] ;  /* 0x0030080002067984 */ /* 0x000fe20000000800 */
[C---:B------:R-:W-:Y:S01]  /*1320*/  LOP3.LUT R9, R3.reuse, 0xfffff0, RZ, 0xc0, !PT ;  /* 0x00fffff003097812 */ /* 0x040fe200078ec0ff */
[----:B------:R-:W-:Y:S02]  /*1330*/  IMAD.SHL.U32 R3, R3, 0x400, RZ ;  /* 0x0000040003037824 */ /* 0x000fe400078e00ff */
[----:B------:R-:W0:Y:S02]  /*1340*/  LDS R7, [R2+0x300c] ;  /* 0x00300c0002077984 */ /* 0x000e240000000800 */
[----:B------:R-:W-:-:S04]  /*1350*/  IMAD.IADD R9, R18, 0x1, -R9 ;  /* 0x0000000112097824 */ /* 0x000fc800078e0a09 */
[----:B------:R-:W-:Y:S01]  /*1360*/  IMAD R9, R9, 0x100, R0 ;  /* 0x0000010009097824 */ /* 0x000fe200078e0200 */
[----:B------:R-:W-:-:S05]  /*1370*/  LOP3.LUT R0, R3, 0xffffc000, RZ, 0xc0, !PT ;  /* 0xffffc00003007812 */ /* 0x000fca00078ec0ff */
[----:B------:R-:W-:-:S04]  /*1380*/  IMAD.IADD R9, R9, 0x1, R0 ;  /* 0x0000000109097824 */ /* 0x000fc800078e0200 */
[----:B------:R-:W-:-:S05]  /*1390*/  IMAD.WIDE R16, R9, 0x4, R16 ;  /* 0x0000000409107825 */ /* 0x000fca00078e0210 */
[----:B0-----:R-:W-:Y:S01]  /*13a0*/  STG.E.128 desc[UR6][R16.64], R4 ;  /* 0x0000000410007986 */ /* 0x001fe2000c101d06 */
[----:B------:R-:W-:Y:S05]  /*13b0*/  EXIT ;  /* 0x000000000000794d */ /* 0x000fea0003800000 */
.L_x_0:
[----:B------:R-:W-:-:S00]  /*13c0*/  BRA `(.L_x_0) ;  /* 0xfffffffc00fc7947 */ /* 0x000fc0000383ffff */
[----:B------:R-:W-:-:S00]  /*13d0*/  NOP ;  /* 0x0000000000007918 */ /* 0x000fc00000000000 */
        /* <DEDUP_REMOVED lines=10> */
.L_x_1:


//--------------------- .nv.global.init           --------------------------
	.section	.nv.global.init,"aw",@progbits
.nv.global.init:
	.type		_$_str,@object
	.size		_$_str,(_$_str_$_2 - _$_str)
_$_str:
        /*0000*/ 	.byte	0x5f, 0x5f, 0x43, 0x55, 0x44, 0x41, 0x5f, 0x46, 0x54, 0x5a, 0x00
	.type		_$_str_$_2,@object
	.size		_$_str_$_2,(.L_1 - _$_str_$_2)
_$_str_$_2:
        /*000b*/ 	.byte	0x5f, 0x5f, 0x43, 0x55, 0x44, 0x41, 0x5f, 0x50, 0x52, 0x45, 0x43, 0x5f, 0x53, 0x51, 0x52, 0x54
        /*001b*/ 	.byte	0x00
.L_1:


//--------------------- .nv.shared.triton_poi_fused__native_batch_norm_legit_no_training_relu_13 --------------------------
	.section	.nv.shared.triton_poi_fused__native_batch_norm_legit_no_training_relu_13,"aw",@nobits
	.sectionflags	@""
	.align	16
	.zero		1024


//--------------------- .nv.constant0.triton_poi_fused__native_batch_norm_legit_no_training_relu_13 --------------------------
	.section	.nv.constant0.triton_poi_fused__native_batch_norm_legit_no_training_relu_13,"a",@progbits
	.sectionflags	@""
	.align	4
.nv.constant0.triton_poi_fused__native_batch_norm_legit_no_training_relu_13:
	.zero		584
